//
// Generated by NVIDIA NVVM Compiler
//
// Compiler Build ID: CL-36424714
// Cuda compilation tools, release 13.0, V13.0.88
// Based on NVVM 20.0.0
//

.version 9.0
.target sm_100
.address_size 64

	// .globl	_Z10vector_addPKiS0_Pi

.visible .entry _Z10vector_addPKiS0_Pi(
	.param .u64 .ptr .align 1 _Z10vector_addPKiS0_Pi_param_0,
	.param .u64 .ptr .align 1 _Z10vector_addPKiS0_Pi_param_1,
	.param .u64 .ptr .align 1 _Z10vector_addPKiS0_Pi_param_2
)
{
	.reg .b32 	%r<4>;
	.reg .b64 	%rd<7>;

	ld.param.u64 	%rd1, [_Z10vector_addPKiS0_Pi_param_0];
	ld.param.u64 	%rd2, [_Z10vector_addPKiS0_Pi_param_1];
	ld.param.u64 	%rd3, [_Z10vector_addPKiS0_Pi_param_2];
	cvta.to.global.u64 	%rd4, %rd3;
	cvta.to.global.u64 	%rd5, %rd2;
	cvta.to.global.u64 	%rd6, %rd1;
	ld.global.u32 	%r1, [%rd6];
	ld.global.u32 	%r2, [%rd5];
	add.s32 	%r3, %r2, %r1;
	st.global.u32 	[%rd4], %r3;
	ret;

}


// ===== COMPILED SASS (sm_100) =====

	.target	sm_100

	.elftype	@"ET_EXEC"


//--------------------- .note.nv.tkinfo           --------------------------
	.section	.note.nv.tkinfo,"",@"SHT_NOTE"
	.sectionflags	@"SHF_NOTE_NV_TKINFO"
	.tkinfo
        /*0018*/ 	.word	0x00000002
        /*0030*/ 	.string	""
        /*0030*/ 	.string	"ptxas"
        /*0030*/ 	.string	"Cuda compilation tools, release 13.0, V13.0.88"
        /*0030*/ 	.string	"Build cuda_13.0.r13.0/compiler.36424714_0"
        /*0030*/ 	.string	"-arch sm_100 -m 64 "



//--------------------- .note.nv.cuinfo           --------------------------
	.section	.note.nv.cuinfo,"",@"SHT_NOTE"
	.sectionflags	@"SHF_NOTE_NV_CUINFO"
        /*0018*/ 	.short	0x0002
        /*001a*/ 	.short	0x0064
        /*001c*/ 	.short	0x0082
	.zero		2


//--------------------- .nv.info                  --------------------------
	.section	.nv.info,"",@"SHT_CUDA_INFO"
	.align	4


	//----- nvinfo : EIATTR_REGCOUNT
	.align		4
        /*0000*/ 	.byte	0x04, 0x2f
        /*0002*/ 	.short	(.L_1 - .L_0)
	.align		4
.L_0:
        /*0004*/ 	.word	index@(_Z10vector_addPKiS0_Pi)
        /*0008*/ 	.word	0x0000000c


	//----- nvinfo : EIATTR_FRAME_SIZE
	.align		4
.L_1:
        /*000c*/ 	.byte	0x04, 0x11
        /*000e*/ 	.short	(.L_3 - .L_2)
	.align		4
.L_2:
        /*0010*/ 	.word	index@(_Z10vector_addPKiS0_Pi)
        /*0014*/ 	.word	0x00000000


	//----- nvinfo : EIATTR_MIN_STACK_SIZE
	.align		4
.L_3:
        /*0018*/ 	.byte	0x04, 0x12
        /*001a*/ 	.short	(.L_5 - .L_4)
	.align		4
.L_4:
        /*001c*/ 	.word	index@(_Z10vector_addPKiS0_Pi)
        /*0020*/ 	.word	0x00000000
.L_5:


//--------------------- .nv.compat                --------------------------
	.section	.nv.compat,"",@"SHT_CUDA_COMPAT_INFO"
	.align	4
        /*0000*/ 	.byte	0x02, 0x09, 0x00, 0x00, 0x02, 0x02, 0x01, 0x00, 0x02, 0x05, 0x05, 0x00, 0x03, 0x07, 0x01, 0x01
        /*0010*/ 	.byte	0x02, 0x03, 0x00, 0x00, 0x02, 0x06, 0x01, 0x00, 0x04, 0x0b, 0x08, 0x00, 0x09, 0x00, 0x00, 0x00
        /*0020*/ 	.byte	0x00, 0x00, 0x00, 0x00


//--------------------- .nv.info._Z10vector_addPKiS0_Pi --------------------------
	.section	.nv.info._Z10vector_addPKiS0_Pi,"",@"SHT_CUDA_INFO"
	.sectionflags	@""
	.align	4


	//----- nvinfo : EIATTR_CUDA_API_VERSION
	.align		4
        /*0000*/ 	.byte	0x04, 0x37
        /*0002*/ 	.short	(.L_7 - .L_6)
.L_6:
        /*0004*/ 	.word	0x00000082


	//----- nvinfo : EIATTR_KPARAM_INFO
	.align		4
.L_7:
        /*0008*/ 	.byte	0x04, 0x17
        /*000a*/ 	.short	(.L_9 - .L_8)
.L_8:
        /*000c*/ 	.word	0x00000000
        /*0010*/ 	.short	0x0002
        /*0012*/ 	.short	0x0010
        /*0014*/ 	.byte	0x00, 0xf5, 0x21, 0x00


	//----- nvinfo : EIATTR_KPARAM_INFO
	.align		4
.L_9:
        /*0018*/ 	.byte	0x04, 0x17
        /*001a*/ 	.short	(.L_11 - .L_10)
.L_10:
        /*001c*/ 	.word	0x00000000
        /*0020*/ 	.short	0x0001
        /*0022*/ 	.short	0x0008
        /*0024*/ 	.byte	0x00, 0xf5, 0x21, 0x00


	//----- nvinfo : EIATTR_KPARAM_INFO
	.align		4
.L_11:
        /*0028*/ 	.byte	0x04, 0x17
        /*002a*/ 	.short	(.L_13 - .L_12)
.L_12:
        /*002c*/ 	.word	0x00000000
        /*0030*/ 	.short	0x0000
        /*0032*/ 	.short	0x0000
        /*0034*/ 	.byte	0x00, 0xf5, 0x21, 0x00


	//----- nvinfo : EIATTR_SPARSE_MMA_MASK
	.align		4
.L_13:
        /*0038*/ 	.byte	0x03, 0x50
        /*003a*/ 	.short	0x0000


	//----- nvinfo : EIATTR_MAXREG_COUNT
	.align		4
        /*003c*/ 	.byte	0x03, 0x1b
        /*003e*/ 	.short	0x00ff


	//----- nvinfo : EIATTR_MERCURY_ISA_VERSION
	.align		4
        /*0040*/ 	.byte	0x03, 0x5f
        /*0042*/ 	.short	0x0101


	//----- nvinfo : EIATTR_VRC_CTA_INIT_COUNT
	.align		4
        /*0044*/ 	.byte	0x02, 0x4a
	.zero		1
	.zero		1


	//----- nvinfo : EIATTR_EXIT_INSTR_OFFSETS
	.align		4
        /*0048*/ 	.byte	0x04, 0x1c
        /*004a*/ 	.short	(.L_15 - .L_14)


	//   ....[0]....
.L_14:
        /*004c*/ 	.word	0x00000090


	//----- nvinfo : EIATTR_CBANK_PARAM_SIZE
	.align		4
.L_15:
        /*0050*/ 	.byte	0x03, 0x19
        /*0052*/ 	.short	0x0018


	//----- nvinfo : EIATTR_PARAM_CBANK
	.align		4
        /*0054*/ 	.byte	0x04, 0x0a
        /*0056*/ 	.short	(.L_17 - .L_16)
	.align		4
.L_16:
        /*0058*/ 	.word	index@(.nv.constant0._Z10vector_addPKiS0_Pi)
        /*005c*/ 	.short	0x0380
        /*005e*/ 	.short	0x0018


	//----- nvinfo : EIATTR_SW_WAR
	.align		4
.L_17:
        /*0060*/ 	.byte	0x04, 0x36
        /*0062*/ 	.short	(.L_19 - .L_18)
.L_18:
        /*0064*/ 	.word	0x00000008
.L_19:


//--------------------- .nv.callgraph             --------------------------
	.section	.nv.callgraph,"",@"SHT_CUDA_CALLGRAPH"
	.align	4
	.sectionentsize	8
	.align		4
        /*0000*/ 	.word	0x00000000
	.align		4
        /*0004*/ 	.word	0xffffffff
	.align		4
        /*0008*/ 	.word	0x00000000
	.align		4
        /*000c*/ 	.word	0xfffffffe
	.align		4
        /*0010*/ 	.word	0x00000000
	.align		4
        /*0014*/ 	.word	0xfffffffd
	.align		4
        /*0018*/ 	.word	0x00000000
	.align		4
        /*001c*/ 	.word	0xfffffffc


//--------------------- .text._Z10vector_addPKiS0_Pi --------------------------
	.section	.text._Z10vector_addPKiS0_Pi,"ax",@progbits
	.align	128
        .global         _Z10vector_addPKiS0_Pi
        .type           _Z10vector_addPKiS0_Pi,@function
        .size           _Z10vector_addPKiS0_Pi,(.L_x_1 - _Z10vector_addPKiS0_Pi)
        .other          _Z10vector_addPKiS0_Pi,@"STO_CUDA_ENTRY STV_DEFAULT"
_Z10vector_addPKiS0_Pi:
.text._Z10vector_addPKiS0_Pi:
[----:B------:R-:W-:Y:S08]  /*0000*/  LDC R1, c[0x0][0x37c] ;  /* 0x0000df00ff017b82 */ /* 0x000ff00000000800 */
[----:B------:R-:W0:Y:S01]  /*0010*/  LDC.64 R2, c[0x0][0x380] ;  /* 0x0000e000ff027b82 */ /* 0x000e220000000a00 */
[----:B------:R-:W0:Y:S07]  /*0020*/  LDCU.64 UR4, c[0x0][0x358] ;  /* 0x00006b00ff0477ac */ /* 0x000e2e0008000a00 */
[----:B------:R-:W1:Y:S01]  /*0030*/  LDC.64 R4, c[0x0][0x388] ;  /* 0x0000e200ff047b82 */ /* 0x000e620000000a00 */
[----:B0-----:R-:W2:Y:S04]  /*0040*/  LDG.E R2, desc[UR4][R2.64] ;  /* 0x0000000402027981 */ /* 0x001ea8000c1e1900 */
[----:B-1----:R-:W2:Y:S03]  /*0050*/  LDG.E R5, desc[UR4][R4.64] ;  /* 0x0000000404057981 */ /* 0x002ea6000c1e1900 */
[----:B------:R-:W0:Y:S01]  /*0060*/  LDC.64 R6, c[0x0][0x390] ;  /* 0x0000e400ff067b82 */ /* 0x000e220000000a00 */
[----:B--2---:R-:W-:-:S05]  /*0070*/  IADD3 R9, PT, PT, R2, R5, RZ ;  /* 0x0000000502097210 */ /* 0x004fca0007ffe0ff */
[----:B0-----:R-:W-:Y:S01]  /*0080*/  STG.E desc[UR4][R6.64], R9 ;  /* 0x0000000906007986 */ /* 0x001fe2000c101904 */
[----:B------:R-:W-:Y:S05]  /*0090*/  EXIT ;  /* 0x000000000000794d */ /* 0x000fea0003800000 */
.L_x_0:
[----:B------:R-:W-:-:S00]  /*00a0*/  BRA `(.L_x_0) ;  /* 0xfffffffc00fc7947 */ /* 0x000fc0000383ffff */
[----:B------:R-:W-:-:S00]  /*00b0*/  NOP ;  /* 0x0000000000007918 */ /* 0x000fc00000000000 */
        /* <DEDUP_REMOVED lines=12> */
.L_x_1:


//--------------------- .nv.shared.reserved.0     --------------------------
	.section	.nv.shared.reserved.0,"aw",@nobits
	.weak		__nv_reservedSMEM_offset_0_alias
	.size		__nv_reservedSMEM_offset_0_alias, 0, 64
	.other		__nv_reservedSMEM_offset_0_alias,@"STO_CUDA_RESERVED_SHARED STV_DEFAULT"
__nv_reservedSMEM_offset_0_alias:
	.zero		0
	.zero		64


//--------------------- .nv.constant0._Z10vector_addPKiS0_Pi --------------------------
	.section	.nv.constant0._Z10vector_addPKiS0_Pi,"a",@progbits
	.sectionflags	@""
	.align	4
.nv.constant0._Z10vector_addPKiS0_Pi:
	.zero		920


//--------------------- SYMBOLS --------------------------

	.type		.nv.reservedSmem.offset0,@object
	.size		.nv.reservedSmem.offset0,0x4
